//
// Generated by NVIDIA NVVM Compiler
//
// Compiler Build ID: CL-36424714
// Cuda compilation tools, release 13.0, V13.0.88
// Based on NVVM 20.0.0
//

.version 9.0
.target sm_100
.address_size 64

	// .globl	_Z14simple_computePKfPfi
.extern .shared .align 16 .b8 buf[];

.visible .entry _Z14simple_computePKfPfi(
	.param .u64 .ptr .align 1 _Z14simple_computePKfPfi_param_0,
	.param .u64 .ptr .align 1 _Z14simple_computePKfPfi_param_1,
	.param .u32 _Z14simple_computePKfPfi_param_2
)
{
	.reg .pred 	%p<2>;
	.reg .b32 	%r<6>;
	.reg .b32 	%f<3>;
	.reg .b64 	%rd<8>;

	ld.param.u64 	%rd1, [_Z14simple_computePKfPfi_param_0];
	ld.param.u64 	%rd2, [_Z14simple_computePKfPfi_param_1];
	ld.param.u32 	%r2, [_Z14simple_computePKfPfi_param_2];
	mov.u32 	%r3, %ctaid.x;
	mov.u32 	%r4, %ntid.x;
	mov.u32 	%r5, %tid.x;
	mad.lo.s32 	%r1, %r3, %r4, %r5;
	setp.ge.s32 	%p1, %r1, %r2;
	@%p1 bra 	$L__BB0_2;
	cvta.to.global.u64 	%rd3, %rd1;
	cvta.to.global.u64 	%rd4, %rd2;
	mul.wide.s32 	%rd5, %r1, 4;
	add.s64 	%rd6, %rd3, %rd5;
	ld.global.f32 	%f1, [%rd6];
	fma.rn.f32 	%f2, %f1, 0f3F8147AE, 0f40000000;
	add.s64 	%rd7, %rd4, %rd5;
	st.global.f32 	[%rd7], %f2;
$L__BB0_2:
	ret;

}
	// .globl	_Z16prefetch_computePKfPfi
.visible .entry _Z16prefetch_computePKfPfi(
	.param .u64 .ptr .align 1 _Z16prefetch_computePKfPfi_param_0,
	.param .u64 .ptr .align 1 _Z16prefetch_computePKfPfi_param_1,
	.param .u32 _Z16prefetch_computePKfPfi_param_2
)
{
	.reg .pred 	%p<3>;
	.reg .b32 	%r<9>;
	.reg .b32 	%f<4>;
	.reg .b64 	%rd<9>;

	ld.param.u64 	%rd1, [_Z16prefetch_computePKfPfi_param_0];
	ld.param.u64 	%rd2, [_Z16prefetch_computePKfPfi_param_1];
	ld.param.u32 	%r3, [_Z16prefetch_computePKfPfi_param_2];
	mov.u32 	%r4, %tid.x;
	mov.u32 	%r5, %ctaid.x;
	mov.u32 	%r6, %ntid.x;
	mad.lo.s32 	%r1, %r5, %r6, %r4;
	setp.ge.s32 	%p1, %r1, %r3;
	shl.b32 	%r7, %r4, 2;
	mov.u32 	%r8, buf;
	add.s32 	%r2, %r8, %r7;
	@%p1 bra 	$L__BB1_2;
	cvta.to.global.u64 	%rd3, %rd1;
	mul.wide.s32 	%rd4, %r1, 4;
	add.s64 	%rd5, %rd3, %rd4;
	ld.global.f32 	%f1, [%rd5];
	st.shared.f32 	[%r2], %f1;
$L__BB1_2:
	setp.ge.s32 	%p2, %r1, %r3;
	bar.sync 	0;
	@%p2 bra 	$L__BB1_4;
	ld.shared.f32 	%f2, [%r2];
	fma.rn.f32 	%f3, %f2, 0f3F8147AE, 0f40000000;
	cvta.to.global.u64 	%rd6, %rd2;
	mul.wide.s32 	%rd7, %r1, 4;
	add.s64 	%rd8, %rd6, %rd7;
	st.global.f32 	[%rd8], %f3;
$L__BB1_4:
	ret;

}


// ===== COMPILED SASS (sm_100) =====

	.target	sm_100

	.elftype	@"ET_EXEC"


//--------------------- .note.nv.tkinfo           --------------------------
	.section	.note.nv.tkinfo,"",@"SHT_NOTE"
	.sectionflags	@"SHF_NOTE_NV_TKINFO"
	.tkinfo
        /*0018*/ 	.word	0x00000002
        /*0030*/ 	.string	""
        /*0030*/ 	.string	"ptxas"
        /*0030*/ 	.string	"Cuda compilation tools, release 13.0, V13.0.88"
        /*0030*/ 	.string	"Build cuda_13.0.r13.0/compiler.36424714_0"
        /*0030*/ 	.string	"-arch sm_100 -m 64 "



//--------------------- .note.nv.cuinfo           --------------------------
	.section	.note.nv.cuinfo,"",@"SHT_NOTE"
	.sectionflags	@"SHF_NOTE_NV_CUINFO"
        /*0018*/ 	.short	0x0002
        /*001a*/ 	.short	0x0064
        /*001c*/ 	.short	0x0082
	.zero		2


//--------------------- .nv.info                  --------------------------
	.section	.nv.info,"",@"SHT_CUDA_INFO"
	.align	4


	//----- nvinfo : EIATTR_REGCOUNT
	.align		4
        /*0000*/ 	.byte	0x04, 0x2f
        /*0002*/ 	.short	(.L_1 - .L_0)
	.align		4
.L_0:
        /*0004*/ 	.word	index@(_Z14simple_computePKfPfi)
        /*0008*/ 	.word	0x0000000c


	//----- nvinfo : EIATTR_FRAME_SIZE
	.align		4
.L_1:
        /*000c*/ 	.byte	0x04, 0x11
        /*000e*/ 	.short	(.L_3 - .L_2)
	.align		4
.L_2:
        /*0010*/ 	.word	index@(_Z14simple_computePKfPfi)
        /*0014*/ 	.word	0x00000000


	//----- nvinfo : EIATTR_REGCOUNT
	.align		4
.L_3:
        /*0018*/ 	.byte	0x04, 0x2f
        /*001a*/ 	.short	(.L_5 - .L_4)
	.align		4
.L_4:
        /*001c*/ 	.word	index@(_Z16prefetch_computePKfPfi)
        /*0020*/ 	.word	0x0000000a


	//----- nvinfo : EIATTR_FRAME_SIZE
	.align		4
.L_5:
        /*0024*/ 	.byte	0x04, 0x11
        /*0026*/ 	.short	(.L_7 - .L_6)
	.align		4
.L_6:
        /*0028*/ 	.word	index@(_Z16prefetch_computePKfPfi)
        /*002c*/ 	.word	0x00000000


	//----- nvinfo : EIATTR_MIN_STACK_SIZE
	.align		4
.L_7:
        /*0030*/ 	.byte	0x04, 0x12
        /*0032*/ 	.short	(.L_9 - .L_8)
	.align		4
.L_8:
        /*0034*/ 	.word	index@(_Z16prefetch_computePKfPfi)
        /*0038*/ 	.word	0x00000000


	//----- nvinfo : EIATTR_MIN_STACK_SIZE
	.align		4
.L_9:
        /*003c*/ 	.byte	0x04, 0x12
        /*003e*/ 	.short	(.L_11 - .L_10)
	.align		4
.L_10:
        /*0040*/ 	.word	index@(_Z14simple_computePKfPfi)
        /*0044*/ 	.word	0x00000000
.L_11:


//--------------------- .nv.compat                --------------------------
	.section	.nv.compat,"",@"SHT_CUDA_COMPAT_INFO"
	.align	4
        /*0000*/ 	.byte	0x02, 0x09, 0x00, 0x00, 0x02, 0x02, 0x01, 0x00, 0x02, 0x05, 0x05, 0x00, 0x03, 0x07, 0x01, 0x01
        /*0010*/ 	.byte	0x02, 0x03, 0x00, 0x00, 0x02, 0x06, 0x01, 0x00, 0x04, 0x0b, 0x08, 0x00, 0x09, 0x00, 0x00, 0x00
        /*0020*/ 	.byte	0x00, 0x00, 0x00, 0x00


//--------------------- .nv.info._Z16prefetch_computePKfPfi --------------------------
	.section	.nv.info._Z16prefetch_computePKfPfi,"",@"SHT_CUDA_INFO"
	.sectionflags	@""
	.align	4


	//----- nvinfo : EIATTR_CUDA_API_VERSION
	.align		4
        /*0000*/ 	.byte	0x04, 0x37
        /*0002*/ 	.short	(.L_13 - .L_12)
.L_12:
        /*0004*/ 	.word	0x00000082


	//----- nvinfo : EIATTR_KPARAM_INFO
	.align		4
.L_13:
        /*0008*/ 	.byte	0x04, 0x17
        /*000a*/ 	.short	(.L_15 - .L_14)
.L_14:
        /*000c*/ 	.word	0x00000000
        /*0010*/ 	.short	0x0002
        /*0012*/ 	.short	0x0010
        /*0014*/ 	.byte	0x00, 0xf0, 0x11, 0x00


	//----- nvinfo : EIATTR_KPARAM_INFO
	.align		4
.L_15:
        /*0018*/ 	.byte	0x04, 0x17
        /*001a*/ 	.short	(.L_17 - .L_16)
.L_16:
        /*001c*/ 	.word	0x00000000
        /*0020*/ 	.short	0x0001
        /*0022*/ 	.short	0x0008
        /*0024*/ 	.byte	0x00, 0xf5, 0x21, 0x00


	//----- nvinfo : EIATTR_KPARAM_INFO
	.align		4
.L_17:
        /*0028*/ 	.byte	0x04, 0x17
        /*002a*/ 	.short	(.L_19 - .L_18)
.L_18:
        /*002c*/ 	.word	0x00000000
        /*0030*/ 	.short	0x0000
        /*0032*/ 	.short	0x0000
        /*0034*/ 	.byte	0x00, 0xf5, 0x21, 0x00


	//----- nvinfo : EIATTR_SPARSE_MMA_MASK
	.align		4
.L_19:
        /*0038*/ 	.byte	0x03, 0x50
        /*003a*/ 	.short	0x0000


	//----- nvinfo : EIATTR_MAXREG_COUNT
	.align		4
        /*003c*/ 	.byte	0x03, 0x1b
        /*003e*/ 	.short	0x00ff


	//----- nvinfo : EIATTR_NUM_BARRIERS
	.align		4
        /*0040*/ 	.byte	0x02, 0x4c
        /*0042*/ 	.byte	0x01
	.zero		1


	//----- nvinfo : EIATTR_MERCURY_ISA_VERSION
	.align		4
        /*0044*/ 	.byte	0x03, 0x5f
        /*0046*/ 	.short	0x0101


	//----- nvinfo : EIATTR_VRC_CTA_INIT_COUNT
	.align		4
        /*0048*/ 	.byte	0x02, 0x4a
	.zero		1
	.zero		1


	//----- nvinfo : EIATTR_EXIT_INSTR_OFFSETS
	.align		4
        /*004c*/ 	.byte	0x04, 0x1c
        /*004e*/ 	.short	(.L_21 - .L_20)


	//   ....[0]....
.L_20:
        /*0050*/ 	.word	0x00000110


	//   ....[1]....
        /*0054*/ 	.word	0x00000180


	//----- nvinfo : EIATTR_CBANK_PARAM_SIZE
	.align		4
.L_21:
        /*0058*/ 	.byte	0x03, 0x19
        /*005a*/ 	.short	0x0014


	//----- nvinfo : EIATTR_PARAM_CBANK
	.align		4
        /*005c*/ 	.byte	0x04, 0x0a
        /*005e*/ 	.short	(.L_23 - .L_22)
	.align		4
.L_22:
        /*0060*/ 	.word	index@(.nv.constant0._Z16prefetch_computePKfPfi)
        /*0064*/ 	.short	0x0380
        /*0066*/ 	.short	0x0014


	//----- nvinfo : EIATTR_SW_WAR
	.align		4
.L_23:
        /*0068*/ 	.byte	0x04, 0x36
        /*006a*/ 	.short	(.L_25 - .L_24)
.L_24:
        /*006c*/ 	.word	0x00000008
.L_25:


//--------------------- .nv.info._Z14simple_computePKfPfi --------------------------
	.section	.nv.info._Z14simple_computePKfPfi,"",@"SHT_CUDA_INFO"
	.sectionflags	@""
	.align	4


	//----- nvinfo : EIATTR_CUDA_API_VERSION
	.align		4
        /*0000*/ 	.byte	0x04, 0x37
        /*0002*/ 	.short	(.L_27 - .L_26)
.L_26:
        /*0004*/ 	.word	0x00000082


	//----- nvinfo : EIATTR_KPARAM_INFO
	.align		4
.L_27:
        /*0008*/ 	.byte	0x04, 0x17
        /*000a*/ 	.short	(.L_29 - .L_28)
.L_28:
        /*000c*/ 	.word	0x00000000
        /*0010*/ 	.short	0x0002
        /*0012*/ 	.short	0x0010
        /*0014*/ 	.byte	0x00, 0xf0, 0x11, 0x00


	//----- nvinfo : EIATTR_KPARAM_INFO
	.align		4
.L_29:
        /*0018*/ 	.byte	0x04, 0x17
        /*001a*/ 	.short	(.L_31 - .L_30)
.L_30:
        /*001c*/ 	.word	0x00000000
        /*0020*/ 	.short	0x0001
        /*0022*/ 	.short	0x0008
        /*0024*/ 	.byte	0x00, 0xf5, 0x21, 0x00


	//----- nvinfo : EIATTR_KPARAM_INFO
	.align		4
.L_31:
        /*0028*/ 	.byte	0x04, 0x17
        /*002a*/ 	.short	(.L_33 - .L_32)
.L_32:
        /*002c*/ 	.word	0x00000000
        /*0030*/ 	.short	0x0000
        /*0032*/ 	.short	0x0000
        /*0034*/ 	.byte	0x00, 0xf5, 0x21, 0x00


	//----- nvinfo : EIATTR_SPARSE_MMA_MASK
	.align		4
.L_33:
        /*0038*/ 	.byte	0x03, 0x50
        /*003a*/ 	.short	0x0000


	//----- nvinfo : EIATTR_MAXREG_COUNT
	.align		4
        /*003c*/ 	.byte	0x03, 0x1b
        /*003e*/ 	.short	0x00ff


	//----- nvinfo : EIATTR_MERCURY_ISA_VERSION
	.align		4
        /*0040*/ 	.byte	0x03, 0x5f
        /*0042*/ 	.short	0x0101


	//----- nvinfo : EIATTR_VRC_CTA_INIT_COUNT
	.align		4
        /*0044*/ 	.byte	0x02, 0x4a
	.zero		1
	.zero		1


	//----- nvinfo : EIATTR_EXIT_INSTR_OFFSETS
	.align		4
        /*0048*/ 	.byte	0x04, 0x1c
        /*004a*/ 	.short	(.L_35 - .L_34)


	//   ....[0]....
.L_34:
        /*004c*/ 	.word	0x00000070


	//   ....[1]....
        /*0050*/ 	.word	0x00000110


	//----- nvinfo : EIATTR_CBANK_PARAM_SIZE
	.align		4
.L_35:
        /*0054*/ 	.byte	0x03, 0x19
        /*0056*/ 	.short	0x0014


	//----- nvinfo : EIATTR_PARAM_CBANK
	.align		4
        /*0058*/ 	.byte	0x04, 0x0a
        /*005a*/ 	.short	(.L_37 - .L_36)
	.align		4
.L_36:
        /*005c*/ 	.word	index@(.nv.constant0._Z14simple_computePKfPfi)
        /*0060*/ 	.short	0x0380
        /*0062*/ 	.short	0x0014


	//----- nvinfo : EIATTR_SW_WAR
	.align		4
.L_37:
        /*0064*/ 	.byte	0x04, 0x36
        /*0066*/ 	.short	(.L_39 - .L_38)
.L_38:
        /*0068*/ 	.word	0x00000008
.L_39:


//--------------------- .nv.callgraph             --------------------------
	.section	.nv.callgraph,"",@"SHT_CUDA_CALLGRAPH"
	.align	4
	.sectionentsize	8
	.align		4
        /*0000*/ 	.word	0x00000000
	.align		4
        /*0004*/ 	.word	0xffffffff
	.align		4
        /*0008*/ 	.word	0x00000000
	.align		4
        /*000c*/ 	.word	0xfffffffe
	.align		4
        /*0010*/ 	.word	0x00000000
	.align		4
        /*0014*/ 	.word	0xfffffffd
	.align		4
        /*0018*/ 	.word	0x00000000
	.align		4
        /*001c*/ 	.word	0xfffffffc


//--------------------- .text._Z16prefetch_computePKfPfi --------------------------
	.section	.text._Z16prefetch_computePKfPfi,"ax",@progbits
	.align	128
        .global         _Z16prefetch_computePKfPfi
        .type           _Z16prefetch_computePKfPfi,@function
        .size           _Z16prefetch_computePKfPfi,(.L_x_2 - _Z16prefetch_computePKfPfi)
        .other          _Z16prefetch_computePKfPfi,@"STO_CUDA_ENTRY STV_DEFAULT"
_Z16prefetch_computePKfPfi:
.text._Z16prefetch_computePKfPfi:
[----:B------:R-:W-:Y:S01]  /*0000*/  LDC R1, c[0x0][0x37c] ;  /* 0x0000df00ff017b82 */ /* 0x000fe20000000800 */
[----:B------:R-:W0:Y:S07]  /*0010*/  S2R R0, SR_TID.X ;  /* 0x0000000000007919 */ /* 0x000e2e0000002100 */
[----:B------:R-:W0:Y:S01]  /*0020*/  S2UR UR4, SR_CTAID.X ;  /* 0x00000000000479c3 */ /* 0x000e220000002500 */
[----:B------:R-:W1:Y:S01]  /*0030*/  LDCU UR5, c[0x0][0x390] ;  /* 0x00007200ff0577ac */ /* 0x000e620008000800 */
[----:B------:R-:W2:Y:S06]  /*0040*/  LDCU.64 UR6, c[0x0][0x358] ;  /* 0x00006b00ff0677ac */ /* 0x000eac0008000a00 */
[----:B------:R-:W0:Y:S02]  /*0050*/  LDC R5, c[0x0][0x360] ;  /* 0x0000d800ff057b82 */ /* 0x000e240000000800 */
[----:B0-----:R-:W-:-:S05]  /*0060*/  IMAD R5, R5, UR4, R0 ;  /* 0x0000000405057c24 */ /* 0x001fca000f8e0200 */
[----:B-1----:R-:W-:-:S13]  /*0070*/  ISETP.GE.AND P0, PT, R5, UR5, PT ;  /* 0x0000000505007c0c */ /* 0x002fda000bf06270 */
[----:B------:R-:W0:Y:S02]  /*0080*/  @!P0 LDC.64 R2, c[0x0][0x380] ;  /* 0x0000e000ff028b82 */ /* 0x000e240000000a00 */
[----:B0-----:R-:W-:-:S06]  /*0090*/  @!P0 IMAD.WIDE R2, R5, 0x4, R2 ;  /* 0x0000000405028825 */ /* 0x001fcc00078e0202 */
[----:B--2---:R-:W2:Y:S01]  /*00a0*/  @!P0 LDG.E R3, desc[UR6][R2.64] ;  /* 0x0000000602038981 */ /* 0x004ea2000c1e1900 */
[----:B------:R-:W0:Y:S01]  /*00b0*/  S2UR UR5, SR_CgaCtaId ;  /* 0x00000000000579c3 */ /* 0x000e220000008800 */
[----:B------:R-:W-:Y:S02]  /*00c0*/  UMOV UR4, 0x400 ;  /* 0x0000040000047882 */ /* 0x000fe40000000000 */
[----:B0-----:R-:W-:-:S06]  /*00d0*/  ULEA UR4, UR5, UR4, 0x18 ;  /* 0x0000000405047291 */ /* 0x001fcc000f8ec0ff */
[----:B------:R-:W-:-:S05]  /*00e0*/  LEA R0, R0, UR4, 0x2 ;  /* 0x0000000400007c11 */ /* 0x000fca000f8e10ff */
[----:B--2---:R0:W-:Y:S01]  /*00f0*/  @!P0 STS [R0], R3 ;  /* 0x0000000300008388 */ /* 0x0041e20000000800 */
[----:B------:R-:W-:Y:S06]  /*0100*/  BAR.SYNC.DEFER_BLOCKING 0x0 ;  /* 0x0000000000007b1d */ /* 0x000fec0000010000 */
[----:B------:R-:W-:Y:S05]  /*0110*/  @P0 EXIT ;  /* 0x000000000000094d */ /* 0x000fea0003800000 */
[----:B0-----:R-:W0:Y:S01]  /*0120*/  LDS R0, [R0] ;  /* 0x0000000000007984 */ /* 0x001e220000000800 */
[----:B------:R-:W1:Y:S01]  /*0130*/  LDC.64 R2, c[0x0][0x388] ;  /* 0x0000e200ff027b82 */ /* 0x000e620000000a00 */
[----:B------:R-:W-:Y:S02]  /*0140*/  HFMA2 R7, -RZ, RZ, 1.8759765625, 7.6796875 ;  /* 0x3f8147aeff077431 */ /* 0x000fe400000001ff */
[----:B-1----:R-:W-:-:S04]  /*0150*/  IMAD.WIDE R2, R5, 0x4, R2 ;  /* 0x0000000405027825 */ /* 0x002fc800078e0202 */
[----:B0-----:R-:W-:-:S05]  /*0160*/  FFMA R7, R0, R7, 2 ;  /* 0x4000000000077423 */ /* 0x001fca0000000007 */
[----:B------:R-:W-:Y:S01]  /*0170*/  STG.E desc[UR6][R2.64], R7 ;  /* 0x0000000702007986 */ /* 0x000fe2000c101906 */
[----:B------:R-:W-:Y:S05]  /*0180*/  EXIT ;  /* 0x000000000000794d */ /* 0x000fea0003800000 */
.L_x_0:
[----:B------:R-:W-:-:S00]  /*0190*/  BRA `(.L_x_0) ;  /* 0xfffffffc00fc7947 */ /* 0x000fc0000383ffff */
[----:B------:R-:W-:-:S00]  /*01a0*/  NOP ;  /* 0x0000000000007918 */ /* 0x000fc00000000000 */
        /* <DEDUP_REMOVED lines=13> */
.L_x_2:


//--------------------- .text._Z14simple_computePKfPfi --------------------------
	.section	.text._Z14simple_computePKfPfi,"ax",@progbits
	.align	128
        .global         _Z14simple_computePKfPfi
        .type           _Z14simple_computePKfPfi,@function
        .size           _Z14simple_computePKfPfi,(.L_x_3 - _Z14simple_computePKfPfi)
        .other          _Z14simple_computePKfPfi,@"STO_CUDA_ENTRY STV_DEFAULT"
_Z14simple_computePKfPfi:
.text._Z14simple_computePKfPfi:
[----:B------:R-:W-:Y:S01]  /*0000*/  LDC R1, c[0x0][0x37c] ;  /* 0x0000df00ff017b82 */ /* 0x000fe20000000800 */
[----:B------:R-:W0:Y:S07]  /*0010*/  S2R R0, SR_TID.X ;  /* 0x0000000000007919 */ /* 0x000e2e0000002100 */
[----:B------:R-:W0:Y:S01]  /*0020*/  S2UR UR4, SR_CTAID.X ;  /* 0x00000000000479c3 */ /* 0x000e220000002500 */
[----:B------:R-:W1:Y:S07]  /*0030*/  LDCU UR5, c[0x0][0x390] ;  /* 0x00007200ff0577ac */ /* 0x000e6e0008000800 */
[----:B------:R-:W0:Y:S02]  /*0040*/  LDC R7, c[0x0][0x360] ;  /* 0x0000d800ff077b82 */ /* 0x000e240000000800 */
[----:B0-----:R-:W-:-:S05]  /*0050*/  IMAD R7, R7, UR4, R0 ;  /* 0x0000000407077c24 */ /* 0x001fca000f8e0200 */
[----:B-1----:R-:W-:-:S13]  /*0060*/  ISETP.GE.AND P0, PT, R7, UR5, PT ;  /* 0x0000000507007c0c */ /* 0x002fda000bf06270 */
[----:B------:R-:W-:Y:S05]  /*0070*/  @P0 EXIT ;  /* 0x000000000000094d */ /* 0x000fea0003800000 */
[----:B------:R-:W0:Y:S01]  /*0080*/  LDC.64 R2, c[0x0][0x380] ;  /* 0x0000e000ff027b82 */ /* 0x000e220000000a00 */
[----:B------:R-:W1:Y:S07]  /*0090*/  LDCU.64 UR4, c[0x0][0x358] ;  /* 0x00006b00ff0477ac */ /* 0x000e6e0008000a00 */
[----:B------:R-:W2:Y:S01]  /*00a0*/  LDC.64 R4, c[0x0][0x388] ;  /* 0x0000e200ff047b82 */ /* 0x000ea20000000a00 */
[----:B0-----:R-:W-:-:S06]  /*00b0*/  IMAD.WIDE R2, R7, 0x4, R2 ;  /* 0x0000000407027825 */ /* 0x001fcc00078e0202 */
[----:B-1----:R-:W3:Y:S01]  /*00c0*/  LDG.E R2, desc[UR4][R2.64] ;  /* 0x0000000402027981 */ /* 0x002ee2000c1e1900 */
[----:B------:R-:W-:Y:S02]  /*00d0*/  HFMA2 R9, -RZ, RZ, 1.8759765625, 7.6796875 ;  /* 0x3f8147aeff097431 */ /* 0x000fe400000001ff */
[----:B--2---:R-:W-:-:S04]  /*00e0*/  IMAD.WIDE R4, R7, 0x4, R4 ;  /* 0x0000000407047825 */ /* 0x004fc800078e0204 */
[----:B---3--:R-:W-:-:S05]  /*00f0*/  FFMA R7, R2, R9, 2 ;  /* 0x4000000002077423 */ /* 0x008fca0000000009 */
[----:B------:R-:W-:Y:S01]  /*0100*/  STG.E desc[UR4][R4.64], R7 ;  /* 0x0000000704007986 */ /* 0x000fe2000c101904 */
[----:B------:R-:W-:Y:S05]  /*0110*/  EXIT ;  /* 0x000000000000794d */ /* 0x000fea0003800000 */
.L_x_1:
        /* <DEDUP_REMOVED lines=14> */
.L_x_3:


//--------------------- .nv.shared._Z16prefetch_computePKfPfi --------------------------
	.section	.nv.shared._Z16prefetch_computePKfPfi,"aw",@nobits
	.sectionflags	@""
	.align	16
	.zero		1024


//--------------------- .nv.shared.reserved.0     --------------------------
	.section	.nv.shared.reserved.0,"aw",@nobits
	.weak		__nv_reservedSMEM_offset_0_alias
	.size		__nv_reservedSMEM_offset_0_alias, 0, 64
	.other		__nv_reservedSMEM_offset_0_alias,@"STO_CUDA_RESERVED_SHARED STV_DEFAULT"
__nv_reservedSMEM_offset_0_alias:
	.zero		0
	.zero		64


//--------------------- .nv.shared._Z14simple_computePKfPfi --------------------------
	.section	.nv.shared._Z14simple_computePKfPfi,"aw",@nobits
	.sectionflags	@""
	.align	16
	.zero		1024


//--------------------- .nv.constant0._Z16prefetch_computePKfPfi --------------------------
	.section	.nv.constant0._Z16prefetch_computePKfPfi,"a",@progbits
	.sectionflags	@""
	.align	4
.nv.constant0._Z16prefetch_computePKfPfi:
	.zero		916


//--------------------- .nv.constant0._Z14simple_computePKfPfi --------------------------
	.section	.nv.constant0._Z14simple_computePKfPfi,"a",@progbits
	.sectionflags	@""
	.align	4
.nv.constant0._Z14simple_computePKfPfi:
	.zero		916


//--------------------- SYMBOLS --------------------------

	.type		.nv.reservedSmem.offset0,@object
	.size		.nv.reservedSmem.offset0,0x4
	.type		.nv.reservedSmem.cap,@object
	.size		.nv.reservedSmem.cap,0x4
